//
// Generated by NVIDIA NVVM Compiler
//
// Compiler Build ID: CL-36424714
// Cuda compilation tools, release 13.0, V13.0.88
// Based on NVVM 20.0.0
//

.version 9.0
.target sm_100
.address_size 64

	// .globl	_Z8testHMMAILi16ELi8ELi16EEvP6__halfS1_S1_
// _ZZ8testHMMAILi16ELi8ELi16EEvP6__halfS1_S1_E2sA has been demoted
// _ZZ8testHMMAILi16ELi8ELi16EEvP6__halfS1_S1_E2sB has been demoted
// _ZZ8testHMMAILi16ELi8ELi16EEvP6__halfS1_S1_E2sC has been demoted

.visible .entry _Z8testHMMAILi16ELi8ELi16EEvP6__halfS1_S1_(
	.param .u64 .ptr .align 1 _Z8testHMMAILi16ELi8ELi16EEvP6__halfS1_S1__param_0,
	.param .u64 .ptr .align 1 _Z8testHMMAILi16ELi8ELi16EEvP6__halfS1_S1__param_1,
	.param .u64 .ptr .align 1 _Z8testHMMAILi16ELi8ELi16EEvP6__halfS1_S1__param_2
)
{
	.reg .pred 	%p<3>;
	.reg .b32 	%r<46>;
	.reg .b32 	%f<13>;
	.reg .b64 	%rd<13>;
	// demoted variable
	.shared .align 2 .b8 _ZZ8testHMMAILi16ELi8ELi16EEvP6__halfS1_S1_E2sA[512];
	// demoted variable
	.shared .align 2 .b8 _ZZ8testHMMAILi16ELi8ELi16EEvP6__halfS1_S1_E2sB[256];
	// demoted variable
	.shared .align 2 .b8 _ZZ8testHMMAILi16ELi8ELi16EEvP6__halfS1_S1_E2sC[256];
	ld.param.u64 	%rd3, [_Z8testHMMAILi16ELi8ELi16EEvP6__halfS1_S1__param_0];
	ld.param.u64 	%rd1, [_Z8testHMMAILi16ELi8ELi16EEvP6__halfS1_S1__param_1];
	ld.param.u64 	%rd2, [_Z8testHMMAILi16ELi8ELi16EEvP6__halfS1_S1__param_2];
	cvta.to.global.u64 	%rd4, %rd3;
	mov.u32 	%r1, %tid.x;
	shr.u32 	%r2, %r1, 1;
	shl.b32 	%r3, %r1, 3;
	and.b32  	%r4, %r3, 8;
	shl.b32 	%r5, %r2, 4;
	or.b32  	%r6, %r5, %r4;
	shl.b32 	%r7, %r6, 1;
	mov.u32 	%r8, _ZZ8testHMMAILi16ELi8ELi16EEvP6__halfS1_S1_E2sA;
	add.s32 	%r9, %r8, %r7;
	mul.wide.u32 	%rd5, %r6, 2;
	add.s64 	%rd6, %rd4, %rd5;
	ld.global.v4.f32 	{%f1, %f2, %f3, %f4}, [%rd6];
	st.shared.v4.f32 	[%r9], {%f1, %f2, %f3, %f4};
	setp.gt.u32 	%p1, %r1, 15;
	@%p1 bra 	$L__BB0_2;
	cvta.to.global.u64 	%rd7, %rd1;
	shl.b32 	%r10, %r1, 4;
	mov.u32 	%r11, _ZZ8testHMMAILi16ELi8ELi16EEvP6__halfS1_S1_E2sB;
	add.s32 	%r12, %r11, %r10;
	mul.wide.u32 	%rd8, %r3, 2;
	add.s64 	%rd9, %rd7, %rd8;
	ld.global.v4.f32 	{%f5, %f6, %f7, %f8}, [%rd9];
	st.shared.v4.f32 	[%r12], {%f5, %f6, %f7, %f8};
$L__BB0_2:
	setp.gt.u32 	%p2, %r1, 15;
	bar.sync 	0;
	and.b32  	%r31, %r2, 504;
	shl.b32 	%r32, %r1, 4;
	and.b32  	%r33, %r32, 240;
	add.s32 	%r34, %r33, %r31;
	shl.b32 	%r35, %r34, 1;
	add.s32 	%r17, %r8, %r35;
	shl.b32 	%r37, %r3, 1;
	and.b32  	%r38, %r37, 240;
	mov.u32 	%r39, _ZZ8testHMMAILi16ELi8ELi16EEvP6__halfS1_S1_E2sB;
	add.s32 	%r20, %r39, %r38;
	// begin inline asm
	ldmatrix.sync.aligned.m8n8.x4.shared.b16 {%r13,%r14,%r15,%r16},[%r17]; 

	// end inline asm
	// begin inline asm
	ldmatrix.sync.aligned.m8n8.x2.shared.b16.trans {%r18,%r19},[%r20]; 

	// end inline asm
	mov.b32 	%r30, 0;
	// begin inline asm
	mma.sync.aligned.m16n8k16.row.col.f16.f16.f16.f16 {%r21,%r22},{%r13,%r14,%r15,%r16},{%r18,%r19},{%r30,%r30};

	// end inline asm
	shl.b32 	%r40, %r1, 2;
	mov.u32 	%r41, _ZZ8testHMMAILi16ELi8ELi16EEvP6__halfS1_S1_E2sC;
	add.s32 	%r42, %r41, %r40;
	st.shared.u32 	[%r42], %r21;
	st.shared.u32 	[%r42+128], %r22;
	bar.sync 	0;
	@%p2 bra 	$L__BB0_4;
	cvta.to.global.u64 	%rd10, %rd2;
	mul.wide.u32 	%rd11, %r3, 2;
	add.s64 	%rd12, %rd10, %rd11;
	add.s32 	%r45, %r41, %r32;
	ld.shared.v4.f32 	{%f9, %f10, %f11, %f12}, [%r45];
	st.global.v4.f32 	[%rd12], {%f9, %f10, %f11, %f12};
$L__BB0_4:
	ret;

}


// ===== COMPILED SASS (sm_100) =====

	.target	sm_100

	.elftype	@"ET_EXEC"


//--------------------- .note.nv.tkinfo           --------------------------
	.section	.note.nv.tkinfo,"",@"SHT_NOTE"
	.sectionflags	@"SHF_NOTE_NV_TKINFO"
	.tkinfo
        /*0018*/ 	.word	0x00000002
        /*0030*/ 	.string	""
        /*0030*/ 	.string	"ptxas"
        /*0030*/ 	.string	"Cuda compilation tools, release 13.0, V13.0.88"
        /*0030*/ 	.string	"Build cuda_13.0.r13.0/compiler.36424714_0"
        /*0030*/ 	.string	"-arch sm_100 -m 64 "



//--------------------- .note.nv.cuinfo           --------------------------
	.section	.note.nv.cuinfo,"",@"SHT_NOTE"
	.sectionflags	@"SHF_NOTE_NV_CUINFO"
        /*0018*/ 	.short	0x0002
        /*001a*/ 	.short	0x0064
        /*001c*/ 	.short	0x0082
	.zero		2


//--------------------- .nv.info                  --------------------------
	.section	.nv.info,"",@"SHT_CUDA_INFO"
	.align	4


	//----- nvinfo : EIATTR_REGCOUNT
	.align		4
        /*0000*/ 	.byte	0x04, 0x2f
        /*0002*/ 	.short	(.L_1 - .L_0)
	.align		4
.L_0:
        /*0004*/ 	.word	index@(_Z8testHMMAILi16ELi8ELi16EEvP6__halfS1_S1_)
        /*0008*/ 	.word	0x00000018


	//----- nvinfo : EIATTR_FRAME_SIZE
	.align		4
.L_1:
        /*000c*/ 	.byte	0x04, 0x11
        /*000e*/ 	.short	(.L_3 - .L_2)
	.align		4
.L_2:
        /*0010*/ 	.word	index@(_Z8testHMMAILi16ELi8ELi16EEvP6__halfS1_S1_)
        /*0014*/ 	.word	0x00000000


	//----- nvinfo : EIATTR_MIN_STACK_SIZE
	.align		4
.L_3:
        /*0018*/ 	.byte	0x04, 0x12
        /*001a*/ 	.short	(.L_5 - .L_4)
	.align		4
.L_4:
        /*001c*/ 	.word	index@(_Z8testHMMAILi16ELi8ELi16EEvP6__halfS1_S1_)
        /*0020*/ 	.word	0x00000000
.L_5:


//--------------------- .nv.compat                --------------------------
	.section	.nv.compat,"",@"SHT_CUDA_COMPAT_INFO"
	.align	4
        /*0000*/ 	.byte	0x02, 0x09, 0x00, 0x00, 0x02, 0x02, 0x01, 0x00, 0x02, 0x05, 0x05, 0x00, 0x03, 0x07, 0x01, 0x01
        /*0010*/ 	.byte	0x02, 0x03, 0x00, 0x00, 0x02, 0x06, 0x01, 0x00, 0x04, 0x0b, 0x08, 0x00, 0x09, 0x00, 0x00, 0x00
        /*0020*/ 	.byte	0x00, 0x00, 0x00, 0x00


//--------------------- .nv.info._Z8testHMMAILi16ELi8ELi16EEvP6__halfS1_S1_ --------------------------
	.section	.nv.info._Z8testHMMAILi16ELi8ELi16EEvP6__halfS1_S1_,"",@"SHT_CUDA_INFO"
	.sectionflags	@""
	.align	4


	//----- nvinfo : EIATTR_CUDA_API_VERSION
	.align		4
        /*0000*/ 	.byte	0x04, 0x37
        /*0002*/ 	.short	(.L_7 - .L_6)
.L_6:
        /*0004*/ 	.word	0x00000082


	//----- nvinfo : EIATTR_KPARAM_INFO
	.align		4
.L_7:
        /*0008*/ 	.byte	0x04, 0x17
        /*000a*/ 	.short	(.L_9 - .L_8)
.L_8:
        /*000c*/ 	.word	0x00000000
        /*0010*/ 	.short	0x0002
        /*0012*/ 	.short	0x0010
        /*0014*/ 	.byte	0x00, 0xf5, 0x21, 0x00


	//----- nvinfo : EIATTR_KPARAM_INFO
	.align		4
.L_9:
        /*0018*/ 	.byte	0x04, 0x17
        /*001a*/ 	.short	(.L_11 - .L_10)
.L_10:
        /*001c*/ 	.word	0x00000000
        /*0020*/ 	.short	0x0001
        /*0022*/ 	.short	0x0008
        /*0024*/ 	.byte	0x00, 0xf5, 0x21, 0x00


	//----- nvinfo : EIATTR_KPARAM_INFO
	.align		4
.L_11:
        /*0028*/ 	.byte	0x04, 0x17
        /*002a*/ 	.short	(.L_13 - .L_12)
.L_12:
        /*002c*/ 	.word	0x00000000
        /*0030*/ 	.short	0x0000
        /*0032*/ 	.short	0x0000
        /*0034*/ 	.byte	0x00, 0xf5, 0x21, 0x00


	//----- nvinfo : EIATTR_SPARSE_MMA_MASK
	.align		4
.L_13:
        /*0038*/ 	.byte	0x03, 0x50
        /*003a*/ 	.short	0x0000


	//----- nvinfo : EIATTR_MAXREG_COUNT
	.align		4
        /*003c*/ 	.byte	0x03, 0x1b
        /*003e*/ 	.short	0x00ff


	//----- nvinfo : EIATTR_NUM_BARRIERS
	.align		4
        /*0040*/ 	.byte	0x02, 0x4c
        /*0042*/ 	.byte	0x01
	.zero		1


	//----- nvinfo : EIATTR_MERCURY_ISA_VERSION
	.align		4
        /*0044*/ 	.byte	0x03, 0x5f
        /*0046*/ 	.short	0x0101


	//----- nvinfo : EIATTR_VRC_CTA_INIT_COUNT
	.align		4
        /*0048*/ 	.byte	0x02, 0x4a
	.zero		1
	.zero		1


	//----- nvinfo : EIATTR_EXIT_INSTR_OFFSETS
	.align		4
        /*004c*/ 	.byte	0x04, 0x1c
        /*004e*/ 	.short	(.L_15 - .L_14)


	//   ....[0]....
.L_14:
        /*0050*/ 	.word	0x00000290


	//   ....[1]....
        /*0054*/ 	.word	0x000002e0


	//----- nvinfo : EIATTR_CBANK_PARAM_SIZE
	.align		4
.L_15:
        /*0058*/ 	.byte	0x03, 0x19
        /*005a*/ 	.short	0x0018


	//----- nvinfo : EIATTR_PARAM_CBANK
	.align		4
        /*005c*/ 	.byte	0x04, 0x0a
        /*005e*/ 	.short	(.L_17 - .L_16)
	.align		4
.L_16:
        /*0060*/ 	.word	index@(.nv.constant0._Z8testHMMAILi16ELi8ELi16EEvP6__halfS1_S1_)
        /*0064*/ 	.short	0x0380
        /*0066*/ 	.short	0x0018


	//----- nvinfo : EIATTR_SW_WAR
	.align		4
.L_17:
        /*0068*/ 	.byte	0x04, 0x36
        /*006a*/ 	.short	(.L_19 - .L_18)
.L_18:
        /*006c*/ 	.word	0x00000008
.L_19:


//--------------------- .nv.callgraph             --------------------------
	.section	.nv.callgraph,"",@"SHT_CUDA_CALLGRAPH"
	.align	4
	.sectionentsize	8
	.align		4
        /*0000*/ 	.word	0x00000000
	.align		4
        /*0004*/ 	.word	0xffffffff
	.align		4
        /*0008*/ 	.word	0x00000000
	.align		4
        /*000c*/ 	.word	0xfffffffe
	.align		4
        /*0010*/ 	.word	0x00000000
	.align		4
        /*0014*/ 	.word	0xfffffffd
	.align		4
        /*0018*/ 	.word	0x00000000
	.align		4
        /*001c*/ 	.word	0xfffffffc


//--------------------- .text._Z8testHMMAILi16ELi8ELi16EEvP6__halfS1_S1_ --------------------------
	.section	.text._Z8testHMMAILi16ELi8ELi16EEvP6__halfS1_S1_,"ax",@progbits
	.align	128
        .global         _Z8testHMMAILi16ELi8ELi16EEvP6__halfS1_S1_
        .type           _Z8testHMMAILi16ELi8ELi16EEvP6__halfS1_S1_,@function
        .size           _Z8testHMMAILi16ELi8ELi16EEvP6__halfS1_S1_,(.L_x_1 - _Z8testHMMAILi16ELi8ELi16EEvP6__halfS1_S1_)
        .other          _Z8testHMMAILi16ELi8ELi16EEvP6__halfS1_S1_,@"STO_CUDA_ENTRY STV_DEFAULT"
_Z8testHMMAILi16ELi8ELi16EEvP6__halfS1_S1_:
.text._Z8testHMMAILi16ELi8ELi16EEvP6__halfS1_S1_:
[----:B------:R-:W-:Y:S01]  /*0000*/  LDC R1, c[0x0][0x37c] ;  /* 0x0000df00ff017b82 */ /* 0x000fe20000000800 */
[----:B------:R-:W0:Y:S07]  /*0010*/  S2R R2, SR_TID.X ;  /* 0x0000000000027919 */ /* 0x000e2e0000002100 */
[----:B------:R-:W1:Y:S01]  /*0020*/  LDC.64 R4, c[0x0][0x380] ;  /* 0x0000e000ff047b82 */ /* 0x000e620000000a00 */
[----:B------:R-:W2:Y:S01]  /*0030*/  LDCU.64 UR8, c[0x0][0x358] ;  /* 0x00006b00ff0877ac */ /* 0x000ea20008000a00 */
[C---:B0-----:R-:W-:Y:S01]  /*0040*/  ISETP.GT.U32.AND P0, PT, R2.reuse, 0xf, PT ;  /* 0x0000000f0200780c */ /* 0x041fe20003f04070 */
[----:B------:R-:W-:Y:S01]  /*0050*/  IMAD.SHL.U32 R0, R2, 0x8, RZ ;  /* 0x0000000802007824 */ /* 0x000fe200078e00ff */
[----:B------:R-:W-:-:S04]  /*0060*/  SHF.R.U32.HI R12, RZ, 0x1, R2 ;  /* 0x00000001ff0c7819 */ /* 0x000fc80000011602 */
[----:B------:R-:W-:-:S05]  /*0070*/  LOP3.LUT R3, R0, 0x8, RZ, 0xc0, !PT ;  /* 0x0000000800037812 */ /* 0x000fca00078ec0ff */
[----:B------:R-:W-:Y:S02]  /*0080*/  IMAD R13, R12, 0x10, R3 ;  /* 0x000000100c0d7824 */ /* 0x000fe400078e0203 */
[----:B------:R-:W0:Y:S02]  /*0090*/  @!P0 LDC.64 R8, c[0x0][0x388] ;  /* 0x0000e200ff088b82 */ /* 0x000e240000000a00 */
[----:B-1----:R-:W-:-:S06]  /*00a0*/  IMAD.WIDE.U32 R4, R13, 0x2, R4 ;  /* 0x000000020d047825 */ /* 0x002fcc00078e0004 */
[----:B--2---:R-:W2:Y:S01]  /*00b0*/  LDG.E.128 R4, desc[UR8][R4.64] ;  /* 0x0000000804047981 */ /* 0x004ea2000c1e1d00 */
[----:B0-----:R-:W-:-:S06]  /*00c0*/  @!P0 IMAD.WIDE.U32 R8, R0, 0x2, R8 ;  /* 0x0000000200088825 */ /* 0x001fcc00078e0008 */
[----:B------:R-:W3:Y:S01]  /*00d0*/  @!P0 LDG.E.128 R8, desc[UR8][R8.64] ;  /* 0x0000000808088981 */ /* 0x000ee2000c1e1d00 */
[----:B------:R-:W0:Y:S01]  /*00e0*/  S2UR UR6, SR_CgaCtaId ;  /* 0x00000000000679c3 */ /* 0x000e220000008800 */
[----:B------:R-:W-:Y:S01]  /*00f0*/  UMOV UR4, 0x400 ;  /* 0x0000040000047882 */ /* 0x000fe20000000000 */
[----:B------:R-:W-:Y:S01]  /*0100*/  IMAD.SHL.U32 R3, R2, 0x10, RZ ;  /* 0x0000001002037824 */ /* 0x000fe200078e00ff */
[----:B------:R-:W-:Y:S01]  /*0110*/  UIADD3 UR5, UPT, UPT, UR4, 0x200, URZ ;  /* 0x0000020004057890 */ /* 0x000fe2000fffe0ff */
[----:B------:R-:W-:-:S03]  /*0120*/  LOP3.LUT R12, R12, 0x1f8, RZ, 0xc0, !PT ;  /* 0x000001f80c0c7812 */ /* 0x000fc600078ec0ff */
[----:B------:R-:W-:-:S05]  /*0130*/  LOP3.LUT R15, R3, 0xf0, RZ, 0xc0, !PT ;  /* 0x000000f0030f7812 */ /* 0x000fca00078ec0ff */
[----:B------:R-:W-:Y:S01]  /*0140*/  IMAD.IADD R15, R12, 0x1, R15 ;  /* 0x000000010c0f7824 */ /* 0x000fe200078e020f */
[----:B0-----:R-:W-:Y:S02]  /*0150*/  ULEA UR7, UR6, UR4, 0x18 ;  /* 0x0000000406077291 */ /* 0x001fe4000f8ec0ff */
[----:B------:R-:W-:-:S04]  /*0160*/  ULEA UR5, UR6, UR5, 0x18 ;  /* 0x0000000506057291 */ /* 0x000fc8000f8ec0ff */
[----:B------:R-:W-:Y:S02]  /*0170*/  LEA R13, R13, UR7, 0x1 ;  /* 0x000000070d0d7c11 */ /* 0x000fe4000f8e08ff */
[C---:B------:R-:W-:Y:S01]  /*0180*/  @!P0 LEA R12, R2.reuse, UR5, 0x4 ;  /* 0x00000005020c8c11 */ /* 0x040fe2000f8e20ff */
[----:B------:R-:W-:Y:S01]  /*0190*/  IMAD.SHL.U32 R14, R2, 0x10, RZ ;  /* 0x00000010020e7824 */ /* 0x000fe200078e00ff */
[----:B------:R-:W-:-:S04]  /*01a0*/  LEA R15, R15, UR7, 0x1 ;  /* 0x000000070f0f7c11 */ /* 0x000fc8000f8e08ff */
[----:B------:R-:W-:Y:S01]  /*01b0*/  LOP3.LUT R14, R14, 0xf0, RZ, 0xc0, !PT ;  /* 0x000000f00e0e7812 */ /* 0x000fe200078ec0ff */
[----:B------:R-:W-:-:S04]  /*01c0*/  UIADD3 UR4, UPT, UPT, UR4, 0x300, URZ ;  /* 0x0000030004047890 */ /* 0x000fc8000fffe0ff */
[----:B------:R-:W-:-:S06]  /*01d0*/  ULEA UR4, UR6, UR4, 0x18 ;  /* 0x0000000406047291 */ /* 0x000fcc000f8ec0ff */
[----:B------:R-:W-:Y:S01]  /*01e0*/  LEA R2, R2, UR4, 0x2 ;  /* 0x0000000402027c11 */ /* 0x000fe2000f8e10ff */
[----:B--2---:R-:W-:Y:S04]  /*01f0*/  STS.128 [R13], R4 ;  /* 0x000000040d007388 */ /* 0x004fe80000000c00 */
[----:B---3--:R-:W-:Y:S01]  /*0200*/  @!P0 STS.128 [R12], R8 ;  /* 0x000000080c008388 */ /* 0x008fe20000000c00 */
[----:B------:R-:W-:Y:S06]  /*0210*/  BAR.SYNC.DEFER_BLOCKING 0x0 ;  /* 0x0000000000007b1d */ /* 0x000fec0000010000 */
[----:B------:R-:W-:Y:S04]  /*0220*/  LDSM.16.MT88.2 R20, [R14+UR5] ;  /* 0x000000050e14783b */ /* 0x000fe80008004100 */
[----:B------:R-:W0:Y:S02]  /*0230*/  LDSM.16.M88.4 R16, [R15] ;  /* 0x000000000f10783b */ /* 0x000e240000000200 */
[----:B0-----:R-:W-:-:S15]  /*0240*/  HMMA.16816.F16 R16, R16, R20, RZ ;  /* 0x000000141010723c */ /* 0x001fde00000008ff */
[----:B------:R-:W-:-:S04]  /*0250*/  NOP ;  /* 0x0000000000007918 */ /* 0x000fc80000000000 */
[----:B------:R0:W-:Y:S04]  /*0260*/  STS [R2], R16 ;  /* 0x0000001002007388 */ /* 0x0001e80000000800 */
[----:B------:R0:W-:Y:S01]  /*0270*/  STS [R2+0x80], R17 ;  /* 0x0000801102007388 */ /* 0x0001e20000000800 */
[----:B------:R-:W-:Y:S06]  /*0280*/  BAR.SYNC.DEFER_BLOCKING 0x0 ;  /* 0x0000000000007b1d */ /* 0x000fec0000010000 */
[----:B------:R-:W-:Y:S05]  /*0290*/  @P0 EXIT ;  /* 0x000000000000094d */ /* 0x000fea0003800000 */
[----:B------:R-:W1:Y:S01]  /*02a0*/  LDS.128 R8, [R3+UR4] ;  /* 0x0000000403087984 */ /* 0x000e620008000c00 */
[----:B------:R-:W2:Y:S02]  /*02b0*/  LDC.64 R4, c[0x0][0x390] ;  /* 0x0000e400ff047b82 */ /* 0x000ea40000000a00 */
[----:B--2---:R-:W-:-:S05]  /*02c0*/  IMAD.WIDE.U32 R4, R0, 0x2, R4 ;  /* 0x0000000200047825 */ /* 0x004fca00078e0004 */
[----:B-1----:R-:W-:Y:S01]  /*02d0*/  STG.E.128 desc[UR8][R4.64], R8 ;  /* 0x0000000804007986 */ /* 0x002fe2000c101d08 */
[----:B------:R-:W-:Y:S05]  /*02e0*/  EXIT ;  /* 0x000000000000794d */ /* 0x000fea0003800000 */
.L_x_0:
[----:B------:R-:W-:-:S00]  /*02f0*/  BRA `(.L_x_0) ;  /* 0xfffffffc00fc7947 */ /* 0x000fc0000383ffff */
[----:B------:R-:W-:-:S00]  /*0300*/  NOP ;  /* 0x0000000000007918 */ /* 0x000fc00000000000 */
[----:B------:R-:W-:-:S00]  /*0310*/  NOP ;  /* 0x0000000000007918 */ /* 0x000fc00000000000 */
[----:B------:R-:W-:-:S00]  /*0320*/  NOP ;  /* 0x0000000000007918 */ /* 0x000fc00000000000 */
[----:B------:R-:W-:-:S00]  /*0330*/  NOP ;  /* 0x0000000000007918 */ /* 0x000fc00000000000 */
[----:B------:R-:W-:-:S00]  /*0340*/  NOP ;  /* 0x0000000000007918 */ /* 0x000fc00000000000 */
[----:B------:R-:W-:-:S00]  /*0350*/  NOP ;  /* 0x0000000000007918 */ /* 0x000fc00000000000 */
[----:B------:R-:W-:-:S00]  /*0360*/  NOP ;  /* 0x0000000000007918 */ /* 0x000fc00000000000 */
[----:B------:R-:W-:-:S00]  /*0370*/  NOP ;  /* 0x0000000000007918 */ /* 0x000fc00000000000 */
.L_x_1:


//--------------------- .nv.shared._Z8testHMMAILi16ELi8ELi16EEvP6__halfS1_S1_ --------------------------
	.section	.nv.shared._Z8testHMMAILi16ELi8ELi16EEvP6__halfS1_S1_,"aw",@nobits
	.sectionflags	@""
	.align	2
.nv.shared._Z8testHMMAILi16ELi8ELi16EEvP6__halfS1_S1_:
	.zero		2048


//--------------------- .nv.shared.reserved.0     --------------------------
	.section	.nv.shared.reserved.0,"aw",@nobits
	.weak		__nv_reservedSMEM_offset_0_alias
	.size		__nv_reservedSMEM_offset_0_alias, 0, 64
	.other		__nv_reservedSMEM_offset_0_alias,@"STO_CUDA_RESERVED_SHARED STV_DEFAULT"
__nv_reservedSMEM_offset_0_alias:
	.zero		0
	.zero		64


//--------------------- .nv.constant0._Z8testHMMAILi16ELi8ELi16EEvP6__halfS1_S1_ --------------------------
	.section	.nv.constant0._Z8testHMMAILi16ELi8ELi16EEvP6__halfS1_S1_,"a",@progbits
	.sectionflags	@""
	.align	4
.nv.constant0._Z8testHMMAILi16ELi8ELi16EEvP6__halfS1_S1_:
	.zero		920


//--------------------- SYMBOLS --------------------------

	.type		.nv.reservedSmem.offset0,@object
	.size		.nv.reservedSmem.offset0,0x4
	.type		.nv.reservedSmem.cap,@object
	.size		.nv.reservedSmem.cap,0x4
